	.headerflags	@"EF_CUDA_TEXMODE_UNIFIED EF_CUDA_64BIT_ADDRESS EF_CUDA_ACCELERATORS EF_CUDA_SM90 EF_CUDA_VIRTUAL_SM(EF_CUDA_SM90)"
	.elftype	@"ET_EXEC"


//--------------------- .nv.info                  --------------------------
	.section	.nv.info,"",@"SHT_CUDA_INFO"
	.align	4


	//----- nvinfo : EIATTR_REGCOUNT
	.align		4
        /*0000*/ 	.byte	0x04, 0x2f
        /*0002*/ 	.short	(.L_3 - .L_2)
	.align		4
.L_2:
        /*0004*/ 	.word	index@(triton_poi_fused__native_batch_norm_legit_no_training_add_relu_18)
        /*0008*/ 	.word	0x0000001e


	//----- nvinfo : EIATTR_MIN_STACK_SIZE
	.align		4
.L_3:
        /*000c*/ 	.byte	0x04, 0x12
        /*000e*/ 	.short	(.L_5 - .L_4)
	.align		4
.L_4:
        /*0010*/ 	.word	index@(triton_poi_fused__native_batch_norm_legit_no_training_add_relu_18)
        /*0014*/ 	.word	0x00000000


	//----- nvinfo : EIATTR_FRAME_SIZE
	.align		4
.L_5:
        /*0018*/ 	.byte	0x04, 0x11
        /*001a*/ 	.short	(.L_7 - .L_6)
	.align		4
.L_6:
        /*001c*/ 	.word	index@(triton_poi_fused__native_batch_norm_legit_no_training_add_relu_18)
        /*0020*/ 	.word	0x00000000


	//----- nvinfo : EIATTR_MIN_STACK_SIZE
	.align		4
.L_7:
        /*0024*/ 	.byte	0x04, 0x12
        /*0026*/ 	.short	(.L_9 - .L_8)
	.align		4
.L_8:
        /*0028*/ 	.word	index@(triton_poi_fused__native_batch_norm_legit_no_training_add_relu_18)
        /*002c*/ 	.word	0x00000000
.L_9:


//--------------------- .nv.info.triton_poi_fused__native_batch_norm_legit_no_training_add_relu_18 --------------------------
	.section	.nv.info.triton_poi_fused__native_batch_norm_legit_no_training_add_relu_18,"",@"SHT_CUDA_INFO"
	.sectionflags	@""
	.align	4


	//----- nvinfo : EIATTR_CUDA_API_VERSION
	.align		4
        /*0000*/ 	.byte	0x04, 0x37
        /*0002*/ 	.short	(.L_11 - .L_10)
.L_10:
        /*0004*/ 	.word	0x0000007c


	//----- nvinfo : EIATTR_KPARAM_INFO
	.align		4
.L_11:
        /*0008*/ 	.byte	0x04, 0x17
        /*000a*/ 	.short	(.L_13 - .L_12)
.L_12:
        /*000c*/ 	.word	0x00000000
        /*0010*/ 	.short	0x0009
        /*0012*/ 	.short	0x0044
        /*0014*/ 	.byte	0x00, 0xf0, 0x11, 0x00


	//----- nvinfo : EIATTR_KPARAM_INFO
	.align		4
.L_13:
        /*0018*/ 	.byte	0x04, 0x17
        /*001a*/ 	.short	(.L_15 - .L_14)
.L_14:
        /*001c*/ 	.word	0x00000000
        /*0020*/ 	.short	0x0008
        /*0022*/ 	.short	0x0040
        /*0024*/ 	.byte	0x00, 0xf0, 0x11, 0x00


	//----- nvinfo : EIATTR_KPARAM_INFO
	.align		4
.L_15:
        /*0028*/ 	.byte	0x04, 0x17
        /*002a*/ 	.short	(.L_17 - .L_16)
.L_16:
        /*002c*/ 	.word	0x00000000
        /*0030*/ 	.short	0x0007
        /*0032*/ 	.short	0x0038
        /*0034*/ 	.byte	0x00, 0xf4, 0x21, 0x00


	//----- nvinfo : EIATTR_KPARAM_INFO
	.align		4
.L_17:
        /*0038*/ 	.byte	0x04, 0x17
        /*003a*/ 	.short	(.L_19 - .L_18)
.L_18:
        /*003c*/ 	.word	0x00000000
        /*0040*/ 	.short	0x0006
        /*0042*/ 	.short	0x0030
        /*0044*/ 	.byte	0x00, 0xf4, 0x21, 0x00


	//----- nvinfo : EIATTR_KPARAM_INFO
	.align		4
.L_19:
        /*0048*/ 	.byte	0x04, 0x17
        /*004a*/ 	.short	(.L_21 - .L_20)
.L_20:
        /*004c*/ 	.word	0x00000000
        /*0050*/ 	.short	0x0005
        /*0052*/ 	.short	0x0028
        /*0054*/ 	.byte	0x00, 0xf4, 0x21, 0x00


	//----- nvinfo : EIATTR_KPARAM_INFO
	.align		4
.L_21:
        /*0058*/ 	.byte	0x04, 0x17
        /*005a*/ 	.short	(.L_23 - .L_22)
.L_22:
        /*005c*/ 	.word	0x00000000
        /*0060*/ 	.short	0x0004
        /*0062*/ 	.short	0x0020
        /*0064*/ 	.byte	0x00, 0xf4, 0x21, 0x00


	//----- nvinfo : EIATTR_KPARAM_INFO
	.align		4
.L_23:
        /*0068*/ 	.byte	0x04, 0x17
        /*006a*/ 	.short	(.L_25 - .L_24)
.L_24:
        /*006c*/ 	.word	0x00000000
        /*0070*/ 	.short	0x0003
        /*0072*/ 	.short	0x0018
        /*0074*/ 	.byte	0x00, 0xf4, 0x21, 0x00


	//----- nvinfo : EIATTR_KPARAM_INFO
	.align		4
.L_25:
        /*0078*/ 	.byte	0x04, 0x17
        /*007a*/ 	.short	(.L_27 - .L_26)
.L_26:
        /*007c*/ 	.word	0x00000000
        /*0080*/ 	.short	0x0002
        /*0082*/ 	.short	0x0010
        /*0084*/ 	.byte	0x00, 0xf4, 0x21, 0x00


	//----- nvinfo : EIATTR_KPARAM_INFO
	.align		4
.L_27:
        /*0088*/ 	.byte	0x04, 0x17
        /*008a*/ 	.short	(.L_29 - .L_28)
.L_28:
        /*008c*/ 	.word	0x00000000
        /*0090*/ 	.short	0x0001
        /*0092*/ 	.short	0x0008
        /*0094*/ 	.byte	0x00, 0xf4, 0x21, 0x00


	//----- nvinfo : EIATTR_KPARAM_INFO
	.align		4
.L_29:
        /*0098*/ 	.byte	0x04, 0x17
        /*009a*/ 	.short	(.L_31 - .L_30)
.L_30:
        /*009c*/ 	.word	0x00000000
        /*00a0*/ 	.short	0x0000
        /*00a2*/ 	.short	0x0000
        /*00a4*/ 	.byte	0x00, 0xf4, 0x21, 0x00


	//----- nvinfo : EIATTR_SPARSE_MMA_MASK
	.align		4
.L_31:
        /*00a8*/ 	.byte	0x03, 0x50
        /*00aa*/ 	.short	0x0000


	//----- nvinfo : EIATTR_MAXREG_COUNT
	.align		4
        /*00ac*/ 	.byte	0x03, 0x1b
        /*00ae*/ 	.short	0x00ff


	//----- nvinfo : EIATTR_EXIT_INSTR_OFFSETS
	.align		4
        /*00b0*/ 	.byte	0x04, 0x1c
        /*00b2*/ 	.short	(.L_33 - .L_32)


	//   ....[0]....
.L_32:
        /*00b4*/ 	.word	0x000005c0


	//   ....[1]....
        /*00b8*/ 	.word	0x00000610


	//----- nvinfo : EIATTR_REQNTID
	.align		4
.L_33:
        /*00bc*/ 	.byte	0x04, 0x10
        /*00be*/ 	.short	(.L_35 - .L_34)
.L_34:
        /*00c0*/ 	.word	0x00000080
        /*00c4*/ 	.word	0x00000001
        /*00c8*/ 	.word	0x00000001


	//----- nvinfo : EIATTR_CBANK_PARAM_SIZE
	.align		4
.L_35:
        /*00cc*/ 	.byte	0x03, 0x19
        /*00ce*/ 	.short	0x0048


	//----- nvinfo : EIATTR_PARAM_CBANK
	.align		4
        /*00d0*/ 	.byte	0x04, 0x0a
        /*00d2*/ 	.short	(.L_37 - .L_36)
	.align		4
.L_36:
        /*00d4*/ 	.word	index@(.nv.constant0.triton_poi_fused__native_batch_norm_legit_no_training_add_relu_18)
        /*00d8*/ 	.short	0x0210
        /*00da*/ 	.short	0x0048


	//----- nvinfo : EIATTR_SW_WAR
	.align		4
.L_37:
        /*00dc*/ 	.byte	0x04, 0x36
        /*00de*/ 	.short	(.L_39 - .L_38)
.L_38:
        /*00e0*/ 	.word	0x00000008
.L_39:


//--------------------- .nv.callgraph             --------------------------
	.section	.nv.callgraph,"",@"SHT_CUDA_CALLGRAPH"
	.align	4
	.sectionentsize	8
	.align		4
        /*0000*/ 	.word	0x00000000
	.align		4
        /*0004*/ 	.word	0xffffffff
	.align		4
        /*0008*/ 	.word	0x00000000
	.align		4
        /*000c*/ 	.word	0xfffffffe
	.align		4
        /*0010*/ 	.word	0x00000000
	.align		4
        /*0014*/ 	.word	0xfffffffd
	.align		4
        /*0018*/ 	.word	0x00000000
	.align		4
        /*001c*/ 	.word	0xfffffffc


//--------------------- .nv.constant4             --------------------------
	.section	.nv.constant4,"a",@progbits
	.align	8
	.align		8
.nv.constant4:
        /*0000*/ 	.dword	_$_str
	.align		8
        /*0008*/ 	.dword	_$_str_$_2


//--------------------- .text.triton_poi_fused__native_batch_norm_legit_no_training_add_relu_18 --------------------------
	.section	.text.triton_poi_fused__native_batch_norm_legit_no_training_add_relu_18,"ax",@progbits
	.sectionflags	@"SHF_BARRIERS=1"
	.align	128
        .global         triton_poi_fused__native_batch_norm_legit_no_training_add_relu_18
        .type           triton_poi_fused__native_batch_norm_legit_no_training_add_relu_18,@function
        .size           triton_poi_fused__native_batch_norm_legit_no_training_add_relu_18,(.L_x_1 - triton_poi_fused__native_batch_norm_legit_no_training_add_relu_18)
        .other          triton_poi_fused__native_batch_norm_legit_no_training_add_relu_18,@"STO_CUDA_ENTRY STV_DEFAULT"
triton_poi_fused__native_batch_norm_legit_no_training_add_relu_18:
.text.triton_poi_fused__native_batch_norm_legit_no_training_add_relu_18:
[----:B------:R-:W0:Y:S01]  /*0000*/  LDC R1, c[0x0][0x28] ;  /* 0x00000a00ff017b82 */ /* 0x000e220000000800 */
[----:B------:R-:W1:Y:S07]  /*0010*/  S2R R25, SR_CTAID.Y ;  /* 0x0000000000197919 */ /* 0x000e6e0000002600 */
[----:B------:R-:W2:Y:S01]  /*0020*/  LDC.64 R4, c[0x0][0x220] ;  /* 0x00008800ff047b82 */ /* 0x000ea20000000a00 */
[----:B------:R-:W-:Y:S01]  /*0030*/  CS2R R18, SRZ ;  /* 0x0000000000127805 */ /* 0x000fe2000001ff00 */
[----:B------:R-:W-:Y:S01]  /*0040*/  ULDC.64 UR6, c[0x0][0x208] ;  /* 0x0000820000067ab9 */ /* 0x000fe20000000a00 */
[----:B------:R-:W3:Y:S01]  /*0050*/  S2R R14, SR_TID.X ;  /* 0x00000000000e7919 */ /* 0x000ee20000002100 */
[----:B------:R-:W4:Y:S04]  /*0060*/  S2R R15, SR_CTAID.X ;  /* 0x00000000000f7919 */ /* 0x000f280000002500 */
[----:B------:R-:W5:Y:S08]  /*0070*/  LDC.64 R6, c[0x0][0x210] ;  /* 0x00008400ff067b82 */ /* 0x000f700000000a00 */
[----:B------:R-:W4:Y:S08]  /*0080*/  LDC.64 R12, c[0x0][0x218] ;  /* 0x00008600ff0c7b82 */ /* 0x000f300000000a00 */
[----:B------:R-:W5:Y:S01]  /*0090*/  LDC.64 R8, c[0x0][0x228] ;  /* 0x00008a00ff087b82 */ /* 0x000f620000000a00 */
[C---:B-1----:R-:W-:Y:S01]  /*00a0*/  IMAD.HI R20, R25.reuse, 0x4ec4ec4f, RZ ;  /* 0x4ec4ec4f19147827 */ /* 0x042fe200078e02ff */
[----:B------:R-:W-:-:S04]  /*00b0*/  ISETP.GE.AND P0, PT, R25, 0x68, PT ;  /* 0x000000681900780c */ /* 0x000fc80003f06270 */
[----:B------:R-:W-:-:S04]  /*00c0*/  SHF.R.U32.HI R3, RZ, 0x1f, R20 ;  /* 0x0000001fff037819 */ /* 0x000fc80000011614 */
[----:B------:R-:W-:Y:S02]  /*00d0*/  LEA.HI.SX32 R20, R20, R3, 0x1d ;  /* 0x0000000314147211 */ /* 0x000fe400078feaff */
[----:B---3--:R-:W-:Y:S01]  /*00e0*/  SHF.L.U32 R16, R14, 0x1, RZ ;  /* 0x000000010e107819 */ /* 0x008fe200000006ff */
[----:B------:R-:W1:Y:S02]  /*00f0*/  LDC.64 R2, c[0x0][0x230] ;  /* 0x00008c00ff027b82 */ /* 0x000e640000000a00 */
[----:B------:R-:W-:-:S04]  /*0100*/  IMAD R25, R20, -0x1a, R25 ;  /* 0xffffffe614197824 */ /* 0x000fc800078e0219 */
[----:B--2---:R-:W-:-:S05]  /*0110*/  IMAD.WIDE R4, R25, 0x4, R4 ;  /* 0x0000000419047825 */ /* 0x004fca00078e0204 */
[----:B------:R2:W3:Y:S01]  /*0120*/  @!P0 LDG.E.EL R19, desc[UR6][R4.64] ;  /* 0x0000000604138981 */ /* 0x0004e2000c2e1900 */
[----:B------:R-:W-:Y:S01]  /*0130*/  LOP3.LUT R16, R16, 0xfe, RZ, 0xc0, !PT ;  /* 0x000000fe10107812 */ /* 0x000fe200078ec0ff */
[----:B------:R-:W-:Y:S01]  /*0140*/  IMAD R0, R20, 0x1a00, R25 ;  /* 0x00001a0014007824 */ /* 0x000fe200078e0219 */
[----:B------:R-:W-:Y:S01]  /*0150*/  HFMA2.MMA R21, -RZ, RZ, 0, 0 ;  /* 0x00000000ff157435 */ /* 0x000fe200000001ff */
[----:B0---4-:R-:W-:Y:S01]  /*0160*/  IMAD.WIDE R12, R25, 0x4, R12 ;  /* 0x00000004190c7825 */ /* 0x011fe200078e020c */
[----:B------:R-:W-:-:S04]  /*0170*/  PRMT R23, R16, 0x6540, R15 ;  /* 0x0000654010177816 */ /* 0x000fc8000000000f */
[C---:B------:R-:W-:Y:S01]  /*0180*/  LOP3.LUT R11, R23.reuse, 0x1, RZ, 0xfc, !PT ;  /* 0x00000001170b7812 */ /* 0x040fe200078efcff */
[C-C-:B--2---:R-:W-:Y:S01]  /*0190*/  IMAD R5, R23.reuse, 0x1a, R0.reuse ;  /* 0x0000001a17057824 */ /* 0x144fe200078e0200 */
[----:B------:R-:W-:Y:S01]  /*01a0*/  ISETP.LT.AND P1, PT, R23, 0x100, !P0 ;  /* 0x000001001700780c */ /* 0x000fe20004721270 */
[----:B------:R-:W2:Y:S02]  /*01b0*/  @!P0 LDG.E.EL R18, desc[UR6][R12.64] ;  /* 0x000000060c128981 */ /* 0x000ea4000c2e1900 */
[----:B------:R-:W-:Y:S02]  /*01c0*/  IMAD R17, R11, 0x1a, R0 ;  /* 0x0000001a0b117824 */ /* 0x000fe400078e0200 */
[--C-:B-----5:R-:W-:Y:S02]  /*01d0*/  IMAD.WIDE R10, R5, 0x4, R6.reuse ;  /* 0x00000004050a7825 */ /* 0x120fe400078e0206 */
[----:B------:R-:W0:Y:S02]  /*01e0*/  LDC.64 R4, c[0x0][0x238] ;  /* 0x00008e00ff047b82 */ /* 0x000e240000000a00 */
[----:B------:R-:W-:Y:S01]  /*01f0*/  IMAD.WIDE R6, R17, 0x4, R6 ;  /* 0x0000000411067825 */ /* 0x000fe200078e0206 */
[----:B------:R-:W-:-:S02]  /*0200*/  MOV R17, RZ ;  /* 0x000000ff00117202 */ /* 0x000fc40000000f00 */
[C---:B------:R-:W-:Y:S01]  /*0210*/  SHF.L.U32 R22, R25.reuse, 0x8, RZ ;  /* 0x0000000819167819 */ /* 0x040fe200000006ff */
[----:B------:R-:W2:Y:S01]  /*0220*/  @P1 LDG.E.EL R21, desc[UR6][R10.64] ;  /* 0x000000060a151981 */ /* 0x000ea2000c2e1900 */
[----:B------:R-:W-:-:S03]  /*0230*/  IMAD.WIDE R8, R25, 0x4, R8 ;  /* 0x0000000419087825 */ /* 0x000fc600078e0208 */
[----:B------:R4:W5:Y:S01]  /*0240*/  @P1 LDG.E.EL R17, desc[UR6][R6.64] ;  /* 0x0000000606111981 */ /* 0x000962000c2e1900 */
[----:B-1----:R-:W-:Y:S01]  /*0250*/  IMAD.WIDE R2, R25, 0x4, R2 ;  /* 0x0000000419027825 */ /* 0x002fe200078e0202 */
[----:B------:R-:W-:Y:S02]  /*0260*/  IADD3 R27, R23, R22, RZ ;  /* 0x00000016171b7210 */ /* 0x000fe40007ffe0ff */
[----:B------:R-:W-:-:S03]  /*0270*/  CS2R R24, SRZ ;  /* 0x0000000000187805 */ /* 0x000fc6000001ff00 */
[----:B------:R-:W-:-:S03]  /*0280*/  IMAD R27, R20, 0x6800, R27 ;  /* 0x00006800141b7824 */ /* 0x000fc600078e021b */
[----:B------:R1:W5:Y:S04]  /*0290*/  @!P0 LDG.E.EL R24, desc[UR6][R8.64] ;  /* 0x0000000608188981 */ /* 0x000368000c2e1900 */
[----:B------:R0:W5:Y:S01]  /*02a0*/  @!P0 LDG.E.EL R25, desc[UR6][R2.64] ;  /* 0x0000000602198981 */ /* 0x000162000c2e1900 */
[----:B------:R-:W-:Y:S02]  /*02b0*/  IADD3 R27, R27, 0x3400, RZ ;  /* 0x000034001b1b7810 */ /* 0x000fe40007ffe0ff */
[----:B----4-:R-:W-:-:S03]  /*02c0*/  CS2R R6, SRZ ;  /* 0x0000000000067805 */ /* 0x010fc6000001ff00 */
[----:B0-----:R-:W-:Y:S01]  /*02d0*/  IMAD.WIDE R4, R27, 0x4, R4 ;  /* 0x000000041b047825 */ /* 0x001fe200078e0204 */
[----:B-1----:R-:W-:Y:S01]  /*02e0*/  HFMA2.MMA R9, -RZ, RZ, 1.625, 0 ;  /* 0x3e800000ff097435 */ /* 0x002fe200000001ff */
[----:B------:R-:W0:Y:S03]  /*02f0*/  S2UR UR5, SR_CgaCtaId ;  /* 0x00000000000579c3 */ /* 0x000e260000008800 */
[----:B------:R1:W4:Y:S05]  /*0300*/  @P1 LDG.E.EL.64 R6, desc[UR6][R4.64] ;  /* 0x0000000604061981 */ /* 0x00032a000c2e1b00 */
[----:B------:R-:W1:Y:S01]  /*0310*/  LDC.64 R2, c[0x0][0x240] ;  /* 0x00009000ff027b82 */ /* 0x000e620000000a00 */
[----:B------:R-:W-:Y:S01]  /*0320*/  IMAD R20, R20, 0x3400, R22 ;  /* 0x0000340014147824 */ /* 0x000fe200078e0216 */
[----:B------:R-:W-:-:S04]  /*0330*/  UMOV UR4, 0x400 ;  /* 0x0000040000047882 */ /* 0x000fc80000000000 */
[----:B------:R-:W-:Y:S01]  /*0340*/  IADD3 R23, R23, R20, RZ ;  /* 0x0000001417177210 */ /* 0x000fe20007ffe0ff */
[----:B0-----:R-:W-:-:S06]  /*0350*/  UPRMT UR4, UR5, 0x654, UR4 ;  /* 0x0000065405047896 */ /* 0x001fcc0008000004 */
[----:B------:R-:W-:Y:S01]  /*0360*/  LEA R16, R16, UR4, 0x2 ;  /* 0x0000000410107c11 */ /* 0x000fe2000f8e10ff */
[----:B-1----:R-:W-:Y:S01]  /*0370*/  IMAD.WIDE R2, R23, 0x4, R2 ;  /* 0x0000000417027825 */ /* 0x002fe200078e0202 */
[----:B------:R-:W-:-:S04]  /*0380*/  LOP3.LUT R14, R14, 0x7f, RZ, 0xc0, !PT ;  /* 0x0000007f0e0e7812 */ /* 0x000fc800078ec0ff */
[----:B------:R-:W-:-:S05]  /*0390*/  PRMT R15, R14, 0x6540, R15 ;  /* 0x000065400e0f7816 */ /* 0x000fca000000000f */
[----:B------:R-:W-:Y:S02]  /*03a0*/  IMAD R5, R15, 0x1a, R0 ;  /* 0x0000001a0f057824 */ /* 0x000fe400078e0200 */
[----:B---3--:R-:W-:-:S04]  /*03b0*/  FADD R19, R19, 9.9999997473787516356e-06 ;  /* 0x3727c5ac13137421 */ /* 0x008fc80000000000 */
[----:B------:R-:W0:Y:S02]  /*03c0*/  MUFU.SQRT R10, R19 ;  /* 0x00000013000a7308 */ /* 0x000e240000002000 */
[C---:B0-----:R-:W-:Y:S02]  /*03d0*/  FSETP.GT.AND P2, PT, R10.reuse, 8.50705917302346158658e+37, PT ;  /* 0x7e8000000a00780b */ /* 0x041fe40003f44000 */
[----:B------:R-:W-:-:S11]  /*03e0*/  FSETP.GEU.AND P3, PT, R10, 1.175494350822287508e-38, PT ;  /* 0x008000000a00780b */ /* 0x000fd60003f6e000 */
[----:B------:R-:W-:-:S04]  /*03f0*/  @P2 FMUL R10, R10, 0.25 ;  /* 0x3e8000000a0a2820 */ /* 0x000fc80000400000 */
[----:B------:R-:W-:-:S06]  /*0400*/  @!P3 FMUL R10, R10, 16777216 ;  /* 0x4b8000000a0ab820 */ /* 0x000fcc0000400000 */
[----:B------:R-:W0:Y:S01]  /*0410*/  MUFU.RCP R10, R10 ;  /* 0x0000000a000a7308 */ /* 0x000e220000001000 */
[----:B------:R-:W-:Y:S01]  /*0420*/  FSEL R9, R9, 1, P2 ;  /* 0x3f80000009097808 */ /* 0x000fe20001000000 */
[----:B--2---:R-:W-:-:S04]  /*0430*/  FADD R21, -R18, R21 ;  /* 0x0000001512157221 */ /* 0x004fc80000000100 */
[----:B------:R-:W-:Y:S01]  /*0440*/  @!P3 FMUL R9, R9, 16777216 ;  /* 0x4b8000000909b820 */ /* 0x000fe20000400000 */
[----:B-----5:R-:W-:-:S03]  /*0450*/  FADD R17, -R18, R17 ;  /* 0x0000001112117221 */ /* 0x020fc60000000100 */
[----:B0-----:R-:W-:-:S04]  /*0460*/  FMUL R4, R10, R9 ;  /* 0x000000090a047220 */ /* 0x001fc80000400000 */
[-C--:B------:R-:W-:Y:S01]  /*0470*/  FMUL R8, R21, R4.reuse ;  /* 0x0000000415087220 */ /* 0x080fe20000400000 */
[----:B------:R-:W-:-:S03]  /*0480*/  FMUL R4, R17, R4 ;  /* 0x0000000411047220 */ /* 0x000fc60000400000 */
[-CC-:B------:R-:W-:Y:S01]  /*0490*/  FFMA R8, R8, R24.reuse, R25.reuse ;  /* 0x0000001808087223 */ /* 0x180fe20000000019 */
[----:B------:R-:W-:-:S04]  /*04a0*/  FFMA R4, R4, R24, R25 ;  /* 0x0000001804047223 */ /* 0x000fc80000000019 */
[----:B------:R-:W-:Y:S02]  /*04b0*/  FSETP.GEU.AND P2, PT, R8, RZ, PT ;  /* 0x000000ff0800720b */ /* 0x000fe40003f4e000 */
[----:B------:R-:W-:Y:S02]  /*04c0*/  FSETP.GEU.AND P3, PT, R4, RZ, PT ;  /* 0x000000ff0400720b */ /* 0x000fe40003f6e000 */
[----:B------:R-:W-:Y:S02]  /*04d0*/  FSEL R12, R8, RZ, P2 ;  /* 0x000000ff080c7208 */ /* 0x000fe40001000000 */
[----:B------:R-:W-:-:S03]  /*04e0*/  FSEL R13, R4, RZ, P3 ;  /* 0x000000ff040d7208 */ /* 0x000fc60001800000 */
[----:B----4-:R-:W-:Y:S02]  /*04f0*/  FADD R18, R12, R6 ;  /* 0x000000060c127221 */ /* 0x010fe40000000000 */
[----:B------:R-:W-:Y:S01]  /*0500*/  FADD R19, R13, R7 ;  /* 0x000000070d137221 */ /* 0x000fe20000000000 */
[----:B------:R-:W-:Y:S01]  /*0510*/  @P1 STG.E.64 desc[UR6][R2.64], R12 ;  /* 0x0000000c02001986 */ /* 0x000fe2000c101b06 */
[----:B------:R-:W-:Y:S01]  /*0520*/  LEA R8, R14, UR4, 0x2 ;  /* 0x000000040e087c11 */ /* 0x000fe2000f8e10ff */
[----:B------:R-:W0:Y:S02]  /*0530*/  LDC.64 R6, c[0x0][0x248] ;  /* 0x00009200ff067b82 */ /* 0x000e240000000a00 */
[----:B------:R-:W-:Y:S06]  /*0540*/  STS.64 [R16], R18 ;  /* 0x0000001210007388 */ /* 0x000fec0000000a00 */
[----:B------:R-:W-:Y:S06]  /*0550*/  BAR.SYNC.DEFER_BLOCKING 0x0 ;  /* 0x0000000000007b1d */ /* 0x000fec0000010000 */
[----:B------:R-:W1:Y:S01]  /*0560*/  LDS R11, [R8] ;  /* 0x00000000080b7984 */ /* 0x000e620000000800 */
[----:B------:R-:W-:-:S02]  /*0570*/  LOP3.LUT R9, R15, 0x80, RZ, 0xfc, !PT ;  /* 0x000000800f097812 */ /* 0x000fc400078efcff */
[----:B------:R-:W-:Y:S02]  /*0580*/  ISETP.LT.AND P1, PT, R15, 0x100, !P0 ;  /* 0x000001000f00780c */ /* 0x000fe40004721270 */
[----:B------:R-:W-:Y:S01]  /*0590*/  ISETP.LT.AND P0, PT, R9, 0x100, !P0 ;  /* 0x000001000900780c */ /* 0x000fe20004701270 */
[----:B0-----:R-:W-:-:S10]  /*05a0*/  IMAD.WIDE R4, R5, 0x4, R6 ;  /* 0x0000000405047825 */ /* 0x001fd400078e0206 */
[----:B-1----:R0:W-:Y:S02]  /*05b0*/  @P1 STG.E desc[UR6][R4.64], R11 ;  /* 0x0000000b04001986 */ /* 0x0021e4000c101906 */
[----:B0-----:R-:W-:Y:S05]  /*05c0*/  @!P0 EXIT ;  /* 0x000000000000894d */ /* 0x001fea0003800000 */
[----:B0-----:R-:W0:Y:S01]  /*05d0*/  LDS R5, [R8+0x200] ;  /* 0x0002000008057984 */ /* 0x001e220000000800 */
[----:B------:R-:W-:-:S04]  /*05e0*/  IMAD R3, R9, 0x1a, R0 ;  /* 0x0000001a09037824 */ /* 0x000fc800078e0200 */
[----:B------:R-:W-:-:S05]  /*05f0*/  IMAD.WIDE R2, R3, 0x4, R6 ;  /* 0x0000000403027825 */ /* 0x000fca00078e0206 */
[----:B0-----:R-:W-:Y:S01]  /*0600*/  STG.E desc[UR6][R2.64], R5 ;  /* 0x0000000502007986 */ /* 0x001fe2000c101906 */
[----:B------:R-:W-:Y:S05]  /*0610*/  EXIT ;  /* 0x000000000000794d */ /* 0x000fea0003800000 */
.L_x_0:
[----:B------:R-:W-:-:S00]  /*0620*/  BRA `(.L_x_0) ;  /* 0xfffffffc00fc7947 */ /* 0x000fc0000383ffff */
[----:B------:R-:W-:-:S00]  /*0630*/  NOP ;  /* 0x0000000000007918 */ /* 0x000fc00000000000 */
        /* <DEDUP_REMOVED lines=12> */
.L_x_1:


//--------------------- .nv.global.init           --------------------------
	.section	.nv.global.init,"aw",@progbits
.nv.global.init:
	.type		_$_str,@object
	.size		_$_str,(_$_str_$_2 - _$_str)
_$_str:
        /*0000*/ 	.byte	0x5f, 0x5f, 0x43, 0x55, 0x44, 0x41, 0x5f, 0x46, 0x54, 0x5a, 0x00
	.type		_$_str_$_2,@object
	.size		_$_str_$_2,(.L_1 - _$_str_$_2)
_$_str_$_2:
        /*000b*/ 	.byte	0x5f, 0x5f, 0x43, 0x55, 0x44, 0x41, 0x5f, 0x50, 0x52, 0x45, 0x43, 0x5f, 0x53, 0x51, 0x52, 0x54
        /*001b*/ 	.byte	0x00
.L_1:


//--------------------- .nv.shared.triton_poi_fused__native_batch_norm_legit_no_training_add_relu_18 --------------------------
	.section	.nv.shared.triton_poi_fused__native_batch_norm_legit_no_training_add_relu_18,"aw",@nobits
	.sectionflags	@""
	.align	16
	.zero		1024


//--------------------- .nv.constant0.triton_poi_fused__native_batch_norm_legit_no_training_add_relu_18 --------------------------
	.section	.nv.constant0.triton_poi_fused__native_batch_norm_legit_no_training_add_relu_18,"a",@progbits
	.sectionflags	@""
	.align	4
.nv.constant0.triton_poi_fused__native_batch_norm_legit_no_training_add_relu_18:
	.zero		600
